//
// Generated by NVIDIA NVVM Compiler
//
// Compiler Build ID: CL-36424714
// Cuda compilation tools, release 13.0, V13.0.88
// Based on NVVM 20.0.0
//

.version 9.0
.target sm_100
.address_size 64

	// .globl	_ZN3cub18CUB_300001_SM_10006detail11EmptyKernelIvEEvv
.global .align 1 .b8 _ZN41_INTERNAL_256cc271_4_k_cu_256e5131_1699614cuda3std3__45__cpo5beginE[1];
.global .align 1 .b8 _ZN41_INTERNAL_256cc271_4_k_cu_256e5131_1699614cuda3std3__45__cpo3endE[1];
.global .align 1 .b8 _ZN41_INTERNAL_256cc271_4_k_cu_256e5131_1699614cuda3std3__45__cpo6cbeginE[1];
.global .align 1 .b8 _ZN41_INTERNAL_256cc271_4_k_cu_256e5131_1699614cuda3std3__45__cpo4cendE[1];
.global .align 1 .b8 _ZN41_INTERNAL_256cc271_4_k_cu_256e5131_1699614cuda3std3__45__cpo6rbeginE[1];
.global .align 1 .b8 _ZN41_INTERNAL_256cc271_4_k_cu_256e5131_1699614cuda3std3__45__cpo4rendE[1];
.global .align 1 .b8 _ZN41_INTERNAL_256cc271_4_k_cu_256e5131_1699614cuda3std3__45__cpo7crbeginE[1];
.global .align 1 .b8 _ZN41_INTERNAL_256cc271_4_k_cu_256e5131_1699614cuda3std3__45__cpo5crendE[1];
.global .align 1 .b8 _ZN41_INTERNAL_256cc271_4_k_cu_256e5131_1699614cuda3std3__443_GLOBAL__N__256cc271_4_k_cu_256e5131_1699616ignoreE[1];
.global .align 1 .b8 _ZN41_INTERNAL_256cc271_4_k_cu_256e5131_1699614cuda3std3__419piecewise_constructE[1];
.global .align 1 .b8 _ZN41_INTERNAL_256cc271_4_k_cu_256e5131_1699614cuda3std3__48in_placeE[1];
.global .align 1 .b8 _ZN41_INTERNAL_256cc271_4_k_cu_256e5131_1699614cuda3std3__420unreachable_sentinelE[1];
.global .align 1 .b8 _ZN41_INTERNAL_256cc271_4_k_cu_256e5131_1699614cuda3std3__47nulloptE[1];
.global .align 1 .b8 _ZN41_INTERNAL_256cc271_4_k_cu_256e5131_1699614cuda3std3__48unexpectE[1];
.global .align 1 .b8 _ZN41_INTERNAL_256cc271_4_k_cu_256e5131_1699614cuda3std6ranges3__45__cpo4swapE[1];
.global .align 1 .b8 _ZN41_INTERNAL_256cc271_4_k_cu_256e5131_1699614cuda3std6ranges3__45__cpo9iter_moveE[1];
.global .align 1 .b8 _ZN41_INTERNAL_256cc271_4_k_cu_256e5131_1699614cuda3std6ranges3__45__cpo5beginE[1];
.global .align 1 .b8 _ZN41_INTERNAL_256cc271_4_k_cu_256e5131_1699614cuda3std6ranges3__45__cpo3endE[1];
.global .align 1 .b8 _ZN41_INTERNAL_256cc271_4_k_cu_256e5131_1699614cuda3std6ranges3__45__cpo6cbeginE[1];
.global .align 1 .b8 _ZN41_INTERNAL_256cc271_4_k_cu_256e5131_1699614cuda3std6ranges3__45__cpo4cendE[1];
.global .align 1 .b8 _ZN41_INTERNAL_256cc271_4_k_cu_256e5131_1699614cuda3std6ranges3__45__cpo7advanceE[1];
.global .align 1 .b8 _ZN41_INTERNAL_256cc271_4_k_cu_256e5131_1699614cuda3std6ranges3__45__cpo9iter_swapE[1];
.global .align 1 .b8 _ZN41_INTERNAL_256cc271_4_k_cu_256e5131_1699614cuda3std6ranges3__45__cpo4nextE[1];
.global .align 1 .b8 _ZN41_INTERNAL_256cc271_4_k_cu_256e5131_1699614cuda3std6ranges3__45__cpo4prevE[1];
.global .align 1 .b8 _ZN41_INTERNAL_256cc271_4_k_cu_256e5131_1699614cuda3std6ranges3__45__cpo4dataE[1];
.global .align 1 .b8 _ZN41_INTERNAL_256cc271_4_k_cu_256e5131_1699614cuda3std6ranges3__45__cpo5cdataE[1];
.global .align 1 .b8 _ZN41_INTERNAL_256cc271_4_k_cu_256e5131_1699614cuda3std6ranges3__45__cpo4sizeE[1];
.global .align 1 .b8 _ZN41_INTERNAL_256cc271_4_k_cu_256e5131_1699614cuda3std6ranges3__45__cpo5ssizeE[1];
.global .align 1 .b8 _ZN41_INTERNAL_256cc271_4_k_cu_256e5131_1699614cuda3std6ranges3__45__cpo8distanceE[1];
.global .align 1 .b8 _ZN41_INTERNAL_256cc271_4_k_cu_256e5131_1699616thrust24THRUST_300001_SM_1000_NS8cuda_cub3parE[1];
.global .align 1 .b8 _ZN41_INTERNAL_256cc271_4_k_cu_256e5131_1699616thrust24THRUST_300001_SM_1000_NS8cuda_cub10par_nosyncE[1];
.global .align 1 .b8 _ZN41_INTERNAL_256cc271_4_k_cu_256e5131_1699616thrust24THRUST_300001_SM_1000_NS6system6detail10sequential3seqE[1];
.global .align 1 .b8 _ZN41_INTERNAL_256cc271_4_k_cu_256e5131_1699616thrust24THRUST_300001_SM_1000_NS12placeholders2_1E[1];
.global .align 1 .b8 _ZN41_INTERNAL_256cc271_4_k_cu_256e5131_1699616thrust24THRUST_300001_SM_1000_NS12placeholders2_2E[1];
.global .align 1 .b8 _ZN41_INTERNAL_256cc271_4_k_cu_256e5131_1699616thrust24THRUST_300001_SM_1000_NS12placeholders2_3E[1];
.global .align 1 .b8 _ZN41_INTERNAL_256cc271_4_k_cu_256e5131_1699616thrust24THRUST_300001_SM_1000_NS12placeholders2_4E[1];
.global .align 1 .b8 _ZN41_INTERNAL_256cc271_4_k_cu_256e5131_1699616thrust24THRUST_300001_SM_1000_NS12placeholders2_5E[1];
.global .align 1 .b8 _ZN41_INTERNAL_256cc271_4_k_cu_256e5131_1699616thrust24THRUST_300001_SM_1000_NS12placeholders2_6E[1];
.global .align 1 .b8 _ZN41_INTERNAL_256cc271_4_k_cu_256e5131_1699616thrust24THRUST_300001_SM_1000_NS12placeholders2_7E[1];
.global .align 1 .b8 _ZN41_INTERNAL_256cc271_4_k_cu_256e5131_1699616thrust24THRUST_300001_SM_1000_NS12placeholders2_8E[1];
.global .align 1 .b8 _ZN41_INTERNAL_256cc271_4_k_cu_256e5131_1699616thrust24THRUST_300001_SM_1000_NS12placeholders2_9E[1];
.global .align 1 .b8 _ZN41_INTERNAL_256cc271_4_k_cu_256e5131_1699616thrust24THRUST_300001_SM_1000_NS12placeholders3_10E[1];
.global .align 1 .b8 _ZN41_INTERNAL_256cc271_4_k_cu_256e5131_1699616thrust24THRUST_300001_SM_1000_NS3seqE[1];

.visible .entry _ZN3cub18CUB_300001_SM_10006detail11EmptyKernelIvEEvv()
{


	ret;

}


// ===== COMPILED SASS (sm_100) =====

	.target	sm_100

	.elftype	@"ET_EXEC"


//--------------------- .note.nv.tkinfo           --------------------------
	.section	.note.nv.tkinfo,"",@"SHT_NOTE"
	.sectionflags	@"SHF_NOTE_NV_TKINFO"
	.tkinfo
        /*0018*/ 	.word	0x00000002
        /*0030*/ 	.string	""
        /*0030*/ 	.string	"ptxas"
        /*0030*/ 	.string	"Cuda compilation tools, release 13.0, V13.0.88"
        /*0030*/ 	.string	"Build cuda_13.0.r13.0/compiler.36424714_0"
        /*0030*/ 	.string	"-arch sm_100 -m 64 "



//--------------------- .note.nv.cuinfo           --------------------------
	.section	.note.nv.cuinfo,"",@"SHT_NOTE"
	.sectionflags	@"SHF_NOTE_NV_CUINFO"
        /*0018*/ 	.short	0x0002
        /*001a*/ 	.short	0x0064
        /*001c*/ 	.short	0x0082
	.zero		2


//--------------------- .nv.info                  --------------------------
	.section	.nv.info,"",@"SHT_CUDA_INFO"
	.align	4


	//----- nvinfo : EIATTR_REGCOUNT
	.align		4
        /*0000*/ 	.byte	0x04, 0x2f
        /*0002*/ 	.short	(.L_44 - .L_43)
	.align		4
.L_43:
        /*0004*/ 	.word	index@(_ZN3cub18CUB_300001_SM_10006detail11EmptyKernelIvEEvv)
        /*0008*/ 	.word	0x00000004


	//----- nvinfo : EIATTR_FRAME_SIZE
	.align		4
.L_44:
        /*000c*/ 	.byte	0x04, 0x11
        /*000e*/ 	.short	(.L_46 - .L_45)
	.align		4
.L_45:
        /*0010*/ 	.word	index@(_ZN3cub18CUB_300001_SM_10006detail11EmptyKernelIvEEvv)
        /*0014*/ 	.word	0x00000000


	//----- nvinfo : EIATTR_MIN_STACK_SIZE
	.align		4
.L_46:
        /*0018*/ 	.byte	0x04, 0x12
        /*001a*/ 	.short	(.L_48 - .L_47)
	.align		4
.L_47:
        /*001c*/ 	.word	index@(_ZN3cub18CUB_300001_SM_10006detail11EmptyKernelIvEEvv)
        /*0020*/ 	.word	0x00000000
.L_48:


//--------------------- .nv.compat                --------------------------
	.section	.nv.compat,"",@"SHT_CUDA_COMPAT_INFO"
	.align	4
        /*0000*/ 	.byte	0x02, 0x09, 0x00, 0x00, 0x02, 0x02, 0x01, 0x00, 0x02, 0x05, 0x05, 0x00, 0x03, 0x07, 0x01, 0x01
        /*0010*/ 	.byte	0x02, 0x03, 0x00, 0x00, 0x02, 0x06, 0x01, 0x00, 0x04, 0x0b, 0x08, 0x00, 0x09, 0x00, 0x00, 0x00
        /*0020*/ 	.byte	0x00, 0x00, 0x00, 0x00


//--------------------- .nv.info._ZN3cub18CUB_300001_SM_10006detail11EmptyKernelIvEEvv --------------------------
	.section	.nv.info._ZN3cub18CUB_300001_SM_10006detail11EmptyKernelIvEEvv,"",@"SHT_CUDA_INFO"
	.sectionflags	@""
	.align	4


	//----- nvinfo : EIATTR_CUDA_API_VERSION
	.align		4
        /*0000*/ 	.byte	0x04, 0x37
        /*0002*/ 	.short	(.L_50 - .L_49)
.L_49:
        /*0004*/ 	.word	0x00000082


	//----- nvinfo : EIATTR_SPARSE_MMA_MASK
	.align		4
.L_50:
        /*0008*/ 	.byte	0x03, 0x50
        /*000a*/ 	.short	0x0000


	//----- nvinfo : EIATTR_MAXREG_COUNT
	.align		4
        /*000c*/ 	.byte	0x03, 0x1b
        /*000e*/ 	.short	0x00ff


	//----- nvinfo : EIATTR_MERCURY_ISA_VERSION
	.align		4
        /*0010*/ 	.byte	0x03, 0x5f
        /*0012*/ 	.short	0x0101


	//----- nvinfo : EIATTR_VRC_CTA_INIT_COUNT
	.align		4
        /*0014*/ 	.byte	0x02, 0x4a
	.zero		1
	.zero		1


	//----- nvinfo : EIATTR_EXIT_INSTR_OFFSETS
	.align		4
        /*0018*/ 	.byte	0x04, 0x1c
        /*001a*/ 	.short	(.L_52 - .L_51)


	//   ....[0]....
.L_51:
        /*001c*/ 	.word	0x00000010


	//----- nvinfo : EIATTR_SW_WAR
	.align		4
.L_52:
        /*0020*/ 	.byte	0x04, 0x36
        /*0022*/ 	.short	(.L_54 - .L_53)
.L_53:
        /*0024*/ 	.word	0x00000008
.L_54:


//--------------------- .nv.callgraph             --------------------------
	.section	.nv.callgraph,"",@"SHT_CUDA_CALLGRAPH"
	.align	4
	.sectionentsize	8
	.align		4
        /*0000*/ 	.word	0x00000000
	.align		4
        /*0004*/ 	.word	0xffffffff
	.align		4
        /*0008*/ 	.word	0x00000000
	.align		4
        /*000c*/ 	.word	0xfffffffe
	.align		4
        /*0010*/ 	.word	0x00000000
	.align		4
        /*0014*/ 	.word	0xfffffffd
	.align		4
        /*0018*/ 	.word	0x00000000
	.align		4
        /*001c*/ 	.word	0xfffffffc


//--------------------- .nv.constant4             --------------------------
	.section	.nv.constant4,"a",@progbits
	.align	8
	.align		8
.nv.constant4:
        /*0000*/ 	.dword	_ZN41_INTERNAL_256cc271_4_k_cu_256e5131_1702854cuda3std3__45__cpo5beginE
	.align		8
        /*0008*/ 	.dword	_ZN41_INTERNAL_256cc271_4_k_cu_256e5131_1702854cuda3std3__45__cpo3endE
	.align		8
        /*0010*/ 	.dword	_ZN41_INTERNAL_256cc271_4_k_cu_256e5131_1702854cuda3std3__45__cpo6cbeginE
	.align		8
        /*0018*/ 	.dword	_ZN41_INTERNAL_256cc271_4_k_cu_256e5131_1702854cuda3std3__45__cpo4cendE
	.align		8
        /*0020*/ 	.dword	_ZN41_INTERNAL_256cc271_4_k_cu_256e5131_1702854cuda3std3__45__cpo6rbeginE
	.align		8
        /*0028*/ 	.dword	_ZN41_INTERNAL_256cc271_4_k_cu_256e5131_1702854cuda3std3__45__cpo4rendE
	.align		8
        /*0030*/ 	.dword	_ZN41_INTERNAL_256cc271_4_k_cu_256e5131_1702854cuda3std3__45__cpo7crbeginE
	.align		8
        /*0038*/ 	.dword	_ZN41_INTERNAL_256cc271_4_k_cu_256e5131_1702854cuda3std3__45__cpo5crendE
	.align		8
        /*0040*/ 	.dword	_ZN41_INTERNAL_256cc271_4_k_cu_256e5131_1702854cuda3std3__443_GLOBAL__N__256cc271_4_k_cu_256e5131_1702856ignoreE
	.align		8
        /*0048*/ 	.dword	_ZN41_INTERNAL_256cc271_4_k_cu_256e5131_1702854cuda3std3__419piecewise_constructE
	.align		8
        /*0050*/ 	.dword	_ZN41_INTERNAL_256cc271_4_k_cu_256e5131_1702854cuda3std3__48in_placeE
	.align		8
        /*0058*/ 	.dword	_ZN41_INTERNAL_256cc271_4_k_cu_256e5131_1702854cuda3std3__420unreachable_sentinelE
	.align		8
        /*0060*/ 	.dword	_ZN41_INTERNAL_256cc271_4_k_cu_256e5131_1702854cuda3std3__47nulloptE
	.align		8
        /*0068*/ 	.dword	_ZN41_INTERNAL_256cc271_4_k_cu_256e5131_1702854cuda3std3__48unexpectE
	.align		8
        /*0070*/ 	.dword	_ZN41_INTERNAL_256cc271_4_k_cu_256e5131_1702854cuda3std6ranges3__45__cpo4swapE
	.align		8
        /*0078*/ 	.dword	_ZN41_INTERNAL_256cc271_4_k_cu_256e5131_1702854cuda3std6ranges3__45__cpo9iter_moveE
	.align		8
        /*0080*/ 	.dword	_ZN41_INTERNAL_256cc271_4_k_cu_256e5131_1702854cuda3std6ranges3__45__cpo5beginE
	.align		8
        /*0088*/ 	.dword	_ZN41_INTERNAL_256cc271_4_k_cu_256e5131_1702854cuda3std6ranges3__45__cpo3endE
	.align		8
        /*0090*/ 	.dword	_ZN41_INTERNAL_256cc271_4_k_cu_256e5131_1702854cuda3std6ranges3__45__cpo6cbeginE
	.align		8
        /*0098*/ 	.dword	_ZN41_INTERNAL_256cc271_4_k_cu_256e5131_1702854cuda3std6ranges3__45__cpo4cendE
	.align		8
        /*00a0*/ 	.dword	_ZN41_INTERNAL_256cc271_4_k_cu_256e5131_1702854cuda3std6ranges3__45__cpo7advanceE
	.align		8
        /*00a8*/ 	.dword	_ZN41_INTERNAL_256cc271_4_k_cu_256e5131_1702854cuda3std6ranges3__45__cpo9iter_swapE
	.align		8
        /*00b0*/ 	.dword	_ZN41_INTERNAL_256cc271_4_k_cu_256e5131_1702854cuda3std6ranges3__45__cpo4nextE
	.align		8
        /*00b8*/ 	.dword	_ZN41_INTERNAL_256cc271_4_k_cu_256e5131_1702854cuda3std6ranges3__45__cpo4prevE
	.align		8
        /*00c0*/ 	.dword	_ZN41_INTERNAL_256cc271_4_k_cu_256e5131_1702854cuda3std6ranges3__45__cpo4dataE
	.align		8
        /*00c8*/ 	.dword	_ZN41_INTERNAL_256cc271_4_k_cu_256e5131_1702854cuda3std6ranges3__45__cpo5cdataE
	.align		8
        /*00d0*/ 	.dword	_ZN41_INTERNAL_256cc271_4_k_cu_256e5131_1702854cuda3std6ranges3__45__cpo4sizeE
	.align		8
        /*00d8*/ 	.dword	_ZN41_INTERNAL_256cc271_4_k_cu_256e5131_1702854cuda3std6ranges3__45__cpo5ssizeE
	.align		8
        /*00e0*/ 	.dword	_ZN41_INTERNAL_256cc271_4_k_cu_256e5131_1702854cuda3std6ranges3__45__cpo8distanceE
	.align		8
        /*00e8*/ 	.dword	_ZN41_INTERNAL_256cc271_4_k_cu_256e5131_1702856thrust24THRUST_300001_SM_1000_NS8cuda_cub3parE
	.align		8
        /*00f0*/ 	.dword	_ZN41_INTERNAL_256cc271_4_k_cu_256e5131_1702856thrust24THRUST_300001_SM_1000_NS8cuda_cub10par_nosyncE
	.align		8
        /*00f8*/ 	.dword	_ZN41_INTERNAL_256cc271_4_k_cu_256e5131_1702856thrust24THRUST_300001_SM_1000_NS6system6detail10sequential3seqE
	.align		8
        /*0100*/ 	.dword	_ZN41_INTERNAL_256cc271_4_k_cu_256e5131_1702856thrust24THRUST_300001_SM_1000_NS12placeholders2_1E
	.align		8
        /*0108*/ 	.dword	_ZN41_INTERNAL_256cc271_4_k_cu_256e5131_1702856thrust24THRUST_300001_SM_1000_NS12placeholders2_2E
	.align		8
        /*0110*/ 	.dword	_ZN41_INTERNAL_256cc271_4_k_cu_256e5131_1702856thrust24THRUST_300001_SM_1000_NS12placeholders2_3E
	.align		8
        /*0118*/ 	.dword	_ZN41_INTERNAL_256cc271_4_k_cu_256e5131_1702856thrust24THRUST_300001_SM_1000_NS12placeholders2_4E
	.align		8
        /*0120*/ 	.dword	_ZN41_INTERNAL_256cc271_4_k_cu_256e5131_1702856thrust24THRUST_300001_SM_1000_NS12placeholders2_5E
	.align		8
        /*0128*/ 	.dword	_ZN41_INTERNAL_256cc271_4_k_cu_256e5131_1702856thrust24THRUST_300001_SM_1000_NS12placeholders2_6E
	.align		8
        /*0130*/ 	.dword	_ZN41_INTERNAL_256cc271_4_k_cu_256e5131_1702856thrust24THRUST_300001_SM_1000_NS12placeholders2_7E
	.align		8
        /*0138*/ 	.dword	_ZN41_INTERNAL_256cc271_4_k_cu_256e5131_1702856thrust24THRUST_300001_SM_1000_NS12placeholders2_8E
	.align		8
        /*0140*/ 	.dword	_ZN41_INTERNAL_256cc271_4_k_cu_256e5131_1702856thrust24THRUST_300001_SM_1000_NS12placeholders2_9E
	.align		8
        /*0148*/ 	.dword	_ZN41_INTERNAL_256cc271_4_k_cu_256e5131_1702856thrust24THRUST_300001_SM_1000_NS12placeholders3_10E
	.align		8
        /*0150*/ 	.dword	_ZN41_INTERNAL_256cc271_4_k_cu_256e5131_1702856thrust24THRUST_300001_SM_1000_NS3seqE


//--------------------- .text._ZN3cub18CUB_300001_SM_10006detail11EmptyKernelIvEEvv --------------------------
	.section	.text._ZN3cub18CUB_300001_SM_10006detail11EmptyKernelIvEEvv,"ax",@progbits
	.align	128
        .global         _ZN3cub18CUB_300001_SM_10006detail11EmptyKernelIvEEvv
        .type           _ZN3cub18CUB_300001_SM_10006detail11EmptyKernelIvEEvv,@function
        .size           _ZN3cub18CUB_300001_SM_10006detail11EmptyKernelIvEEvv,(.L_x_1 - _ZN3cub18CUB_300001_SM_10006detail11EmptyKernelIvEEvv)
        .other          _ZN3cub18CUB_300001_SM_10006detail11EmptyKernelIvEEvv,@"STO_CUDA_ENTRY STV_DEFAULT"
_ZN3cub18CUB_300001_SM_10006detail11EmptyKernelIvEEvv:
.text._ZN3cub18CUB_300001_SM_10006detail11EmptyKernelIvEEvv:
[----:B------:R-:W-:Y:S01]  /*0000*/  LDC R1, c[0x0][0x37c] ;  /* 0x0000df00ff017b82 */ /* 0x000fe20000000800 */
[----:B------:R-:W-:Y:S05]  /*0010*/  EXIT ;  /* 0x000000000000794d */ /* 0x000fea0003800000 */
.L_x_0:
[----:B------:R-:W-:-:S00]  /*0020*/  BRA `(.L_x_0) ;  /* 0xfffffffc00fc7947 */ /* 0x000fc0000383ffff */
[----:B------:R-:W-:-:S00]  /*0030*/  NOP ;  /* 0x0000000000007918 */ /* 0x000fc00000000000 */
        /* <DEDUP_REMOVED lines=12> */
.L_x_1:


//--------------------- .nv.shared.reserved.0     --------------------------
	.section	.nv.shared.reserved.0,"aw",@nobits
	.weak		__nv_reservedSMEM_offset_0_alias
	.size		__nv_reservedSMEM_offset_0_alias, 0, 64
	.other		__nv_reservedSMEM_offset_0_alias,@"STO_CUDA_RESERVED_SHARED STV_DEFAULT"
__nv_reservedSMEM_offset_0_alias:
	.zero		0
	.zero		64


//--------------------- .nv.global                --------------------------
	.section	.nv.global,"aw",@nobits
.nv.global:
	.type		_ZN41_INTERNAL_256cc271_4_k_cu_256e5131_1702856thrust24THRUST_300001_SM_1000_NS3seqE,@object
	.size		_ZN41_INTERNAL_256cc271_4_k_cu_256e5131_1702856thrust24THRUST_300001_SM_1000_NS3seqE,(_ZN41_INTERNAL_256cc271_4_k_cu_256e5131_1702854cuda3std3__48in_placeE - _ZN41_INTERNAL_256cc271_4_k_cu_256e5131_1702856thrust24THRUST_300001_SM_1000_NS3seqE)
_ZN41_INTERNAL_256cc271_4_k_cu_256e5131_1702856thrust24THRUST_300001_SM_1000_NS3seqE:
	.zero		1
	.type		_ZN41_INTERNAL_256cc271_4_k_cu_256e5131_1702854cuda3std3__48in_placeE,@object
	.size		_ZN41_INTERNAL_256cc271_4_k_cu_256e5131_1702854cuda3std3__48in_placeE,(_ZN41_INTERNAL_256cc271_4_k_cu_256e5131_1702854cuda3std6ranges3__45__cpo4sizeE - _ZN41_INTERNAL_256cc271_4_k_cu_256e5131_1702854cuda3std3__48in_placeE)
_ZN41_INTERNAL_256cc271_4_k_cu_256e5131_1702854cuda3std3__48in_placeE:
	.zero		1
	.type		_ZN41_INTERNAL_256cc271_4_k_cu_256e5131_1702854cuda3std6ranges3__45__cpo4sizeE,@object
	.size		_ZN41_INTERNAL_256cc271_4_k_cu_256e5131_1702854cuda3std6ranges3__45__cpo4sizeE,(_ZN41_INTERNAL_256cc271_4_k_cu_256e5131_1702856thrust24THRUST_300001_SM_1000_NS12placeholders2_3E - _ZN41_INTERNAL_256cc271_4_k_cu_256e5131_1702854cuda3std6ranges3__45__cpo4sizeE)
_ZN41_INTERNAL_256cc271_4_k_cu_256e5131_1702854cuda3std6ranges3__45__cpo4sizeE:
	.zero		1
	.type		_ZN41_INTERNAL_256cc271_4_k_cu_256e5131_1702856thrust24THRUST_300001_SM_1000_NS12placeholders2_3E,@object
	.size		_ZN41_INTERNAL_256cc271_4_k_cu_256e5131_1702856thrust24THRUST_300001_SM_1000_NS12placeholders2_3E,(_ZN41_INTERNAL_256cc271_4_k_cu_256e5131_1702854cuda3std3__45__cpo6cbeginE - _ZN41_INTERNAL_256cc271_4_k_cu_256e5131_1702856thrust24THRUST_300001_SM_1000_NS12placeholders2_3E)
_ZN41_INTERNAL_256cc271_4_k_cu_256e5131_1702856thrust24THRUST_300001_SM_1000_NS12placeholders2_3E:
	.zero		1
	.type		_ZN41_INTERNAL_256cc271_4_k_cu_256e5131_1702854cuda3std3__45__cpo6cbeginE,@object
	.size		_ZN41_INTERNAL_256cc271_4_k_cu_256e5131_1702854cuda3std3__45__cpo6cbeginE,(_ZN41_INTERNAL_256cc271_4_k_cu_256e5131_1702854cuda3std6ranges3__45__cpo6cbeginE - _ZN41_INTERNAL_256cc271_4_k_cu_256e5131_1702854cuda3std3__45__cpo6cbeginE)
_ZN41_INTERNAL_256cc271_4_k_cu_256e5131_1702854cuda3std3__45__cpo6cbeginE:
	.zero		1
	.type		_ZN41_INTERNAL_256cc271_4_k_cu_256e5131_1702854cuda3std6ranges3__45__cpo6cbeginE,@object
	.size		_ZN41_INTERNAL_256cc271_4_k_cu_256e5131_1702854cuda3std6ranges3__45__cpo6cbeginE,(_ZN41_INTERNAL_256cc271_4_k_cu_256e5131_1702856thrust24THRUST_300001_SM_1000_NS12placeholders2_7E - _ZN41_INTERNAL_256cc271_4_k_cu_256e5131_1702854cuda3std6ranges3__45__cpo6cbeginE)
_ZN41_INTERNAL_256cc271_4_k_cu_256e5131_1702854cuda3std6ranges3__45__cpo6cbeginE:
	.zero		1
	.type		_ZN41_INTERNAL_256cc271_4_k_cu_256e5131_1702856thrust24THRUST_300001_SM_1000_NS12placeholders2_7E,@object
	.size		_ZN41_INTERNAL_256cc271_4_k_cu_256e5131_1702856thrust24THRUST_300001_SM_1000_NS12placeholders2_7E,(_ZN41_INTERNAL_256cc271_4_k_cu_256e5131_1702854cuda3std3__45__cpo7crbeginE - _ZN41_INTERNAL_256cc271_4_k_cu_256e5131_1702856thrust24THRUST_300001_SM_1000_NS12placeholders2_7E)
_ZN41_INTERNAL_256cc271_4_k_cu_256e5131_1702856thrust24THRUST_300001_SM_1000_NS12placeholders2_7E:
	.zero		1
	.type		_ZN41_INTERNAL_256cc271_4_k_cu_256e5131_1702854cuda3std3__45__cpo7crbeginE,@object
	.size		_ZN41_INTERNAL_256cc271_4_k_cu_256e5131_1702854cuda3std3__45__cpo7crbeginE,(_ZN41_INTERNAL_256cc271_4_k_cu_256e5131_1702854cuda3std6ranges3__45__cpo4nextE - _ZN41_INTERNAL_256cc271_4_k_cu_256e5131_1702854cuda3std3__45__cpo7crbeginE)
_ZN41_INTERNAL_256cc271_4_k_cu_256e5131_1702854cuda3std3__45__cpo7crbeginE:
	.zero		1
	.type		_ZN41_INTERNAL_256cc271_4_k_cu_256e5131_1702854cuda3std6ranges3__45__cpo4nextE,@object
	.size		_ZN41_INTERNAL_256cc271_4_k_cu_256e5131_1702854cuda3std6ranges3__45__cpo4nextE,(_ZN41_INTERNAL_256cc271_4_k_cu_256e5131_1702854cuda3std6ranges3__45__cpo4swapE - _ZN41_INTERNAL_256cc271_4_k_cu_256e5131_1702854cuda3std6ranges3__45__cpo4nextE)
_ZN41_INTERNAL_256cc271_4_k_cu_256e5131_1702854cuda3std6ranges3__45__cpo4nextE:
	.zero		1
	.type		_ZN41_INTERNAL_256cc271_4_k_cu_256e5131_1702854cuda3std6ranges3__45__cpo4swapE,@object
	.size		_ZN41_INTERNAL_256cc271_4_k_cu_256e5131_1702854cuda3std6ranges3__45__cpo4swapE,(_ZN41_INTERNAL_256cc271_4_k_cu_256e5131_1702856thrust24THRUST_300001_SM_1000_NS8cuda_cub10par_nosyncE - _ZN41_INTERNAL_256cc271_4_k_cu_256e5131_1702854cuda3std6ranges3__45__cpo4swapE)
_ZN41_INTERNAL_256cc271_4_k_cu_256e5131_1702854cuda3std6ranges3__45__cpo4swapE:
	.zero		1
	.type		_ZN41_INTERNAL_256cc271_4_k_cu_256e5131_1702856thrust24THRUST_300001_SM_1000_NS8cuda_cub10par_nosyncE,@object
	.size		_ZN41_INTERNAL_256cc271_4_k_cu_256e5131_1702856thrust24THRUST_300001_SM_1000_NS8cuda_cub10par_nosyncE,(_ZN41_INTERNAL_256cc271_4_k_cu_256e5131_1702856thrust24THRUST_300001_SM_1000_NS12placeholders2_9E - _ZN41_INTERNAL_256cc271_4_k_cu_256e5131_1702856thrust24THRUST_300001_SM_1000_NS8cuda_cub10par_nosyncE)
_ZN41_INTERNAL_256cc271_4_k_cu_256e5131_1702856thrust24THRUST_300001_SM_1000_NS8cuda_cub10par_nosyncE:
	.zero		1
	.type		_ZN41_INTERNAL_256cc271_4_k_cu_256e5131_1702856thrust24THRUST_300001_SM_1000_NS12placeholders2_9E,@object
	.size		_ZN41_INTERNAL_256cc271_4_k_cu_256e5131_1702856thrust24THRUST_300001_SM_1000_NS12placeholders2_9E,(_ZN41_INTERNAL_256cc271_4_k_cu_256e5131_1702854cuda3std3__443_GLOBAL__N__256cc271_4_k_cu_256e5131_1702856ignoreE - _ZN41_INTERNAL_256cc271_4_k_cu_256e5131_1702856thrust24THRUST_300001_SM_1000_NS12placeholders2_9E)
_ZN41_INTERNAL_256cc271_4_k_cu_256e5131_1702856thrust24THRUST_300001_SM_1000_NS12placeholders2_9E:
	.zero		1
	.type		_ZN41_INTERNAL_256cc271_4_k_cu_256e5131_1702854cuda3std3__443_GLOBAL__N__256cc271_4_k_cu_256e5131_1702856ignoreE,@object
	.size		_ZN41_INTERNAL_256cc271_4_k_cu_256e5131_1702854cuda3std3__443_GLOBAL__N__256cc271_4_k_cu_256e5131_1702856ignoreE,(_ZN41_INTERNAL_256cc271_4_k_cu_256e5131_1702854cuda3std6ranges3__45__cpo4dataE - _ZN41_INTERNAL_256cc271_4_k_cu_256e5131_1702854cuda3std3__443_GLOBAL__N__256cc271_4_k_cu_256e5131_1702856ignoreE)
_ZN41_INTERNAL_256cc271_4_k_cu_256e5131_1702854cuda3std3__443_GLOBAL__N__256cc271_4_k_cu_256e5131_1702856ignoreE:
	.zero		1
	.type		_ZN41_INTERNAL_256cc271_4_k_cu_256e5131_1702854cuda3std6ranges3__45__cpo4dataE,@object
	.size		_ZN41_INTERNAL_256cc271_4_k_cu_256e5131_1702854cuda3std6ranges3__45__cpo4dataE,(_ZN41_INTERNAL_256cc271_4_k_cu_256e5131_1702856thrust24THRUST_300001_SM_1000_NS12placeholders2_1E - _ZN41_INTERNAL_256cc271_4_k_cu_256e5131_1702854cuda3std6ranges3__45__cpo4dataE)
_ZN41_INTERNAL_256cc271_4_k_cu_256e5131_1702854cuda3std6ranges3__45__cpo4dataE:
	.zero		1
	.type		_ZN41_INTERNAL_256cc271_4_k_cu_256e5131_1702856thrust24THRUST_300001_SM_1000_NS12placeholders2_1E,@object
	.size		_ZN41_INTERNAL_256cc271_4_k_cu_256e5131_1702856thrust24THRUST_300001_SM_1000_NS12placeholders2_1E,(_ZN41_INTERNAL_256cc271_4_k_cu_256e5131_1702854cuda3std3__45__cpo5beginE - _ZN41_INTERNAL_256cc271_4_k_cu_256e5131_1702856thrust24THRUST_300001_SM_1000_NS12placeholders2_1E)
_ZN41_INTERNAL_256cc271_4_k_cu_256e5131_1702856thrust24THRUST_300001_SM_1000_NS12placeholders2_1E:
	.zero		1
	.type		_ZN41_INTERNAL_256cc271_4_k_cu_256e5131_1702854cuda3std3__45__cpo5beginE,@object
	.size		_ZN41_INTERNAL_256cc271_4_k_cu_256e5131_1702854cuda3std3__45__cpo5beginE,(_ZN41_INTERNAL_256cc271_4_k_cu_256e5131_1702854cuda3std6ranges3__45__cpo5beginE - _ZN41_INTERNAL_256cc271_4_k_cu_256e5131_1702854cuda3std3__45__cpo5beginE)
_ZN41_INTERNAL_256cc271_4_k_cu_256e5131_1702854cuda3std3__45__cpo5beginE:
	.zero		1
	.type		_ZN41_INTERNAL_256cc271_4_k_cu_256e5131_1702854cuda3std6ranges3__45__cpo5beginE,@object
	.size		_ZN41_INTERNAL_256cc271_4_k_cu_256e5131_1702854cuda3std6ranges3__45__cpo5beginE,(_ZN41_INTERNAL_256cc271_4_k_cu_256e5131_1702856thrust24THRUST_300001_SM_1000_NS12placeholders2_5E - _ZN41_INTERNAL_256cc271_4_k_cu_256e5131_1702854cuda3std6ranges3__45__cpo5beginE)
_ZN41_INTERNAL_256cc271_4_k_cu_256e5131_1702854cuda3std6ranges3__45__cpo5beginE:
	.zero		1
	.type		_ZN41_INTERNAL_256cc271_4_k_cu_256e5131_1702856thrust24THRUST_300001_SM_1000_NS12placeholders2_5E,@object
	.size		_ZN41_INTERNAL_256cc271_4_k_cu_256e5131_1702856thrust24THRUST_300001_SM_1000_NS12placeholders2_5E,(_ZN41_INTERNAL_256cc271_4_k_cu_256e5131_1702854cuda3std3__45__cpo6rbeginE - _ZN41_INTERNAL_256cc271_4_k_cu_256e5131_1702856thrust24THRUST_300001_SM_1000_NS12placeholders2_5E)
_ZN41_INTERNAL_256cc271_4_k_cu_256e5131_1702856thrust24THRUST_300001_SM_1000_NS12placeholders2_5E:
	.zero		1
	.type		_ZN41_INTERNAL_256cc271_4_k_cu_256e5131_1702854cuda3std3__45__cpo6rbeginE,@object
	.size		_ZN41_INTERNAL_256cc271_4_k_cu_256e5131_1702854cuda3std3__45__cpo6rbeginE,(_ZN41_INTERNAL_256cc271_4_k_cu_256e5131_1702854cuda3std6ranges3__45__cpo7advanceE - _ZN41_INTERNAL_256cc271_4_k_cu_256e5131_1702854cuda3std3__45__cpo6rbeginE)
_ZN41_INTERNAL_256cc271_4_k_cu_256e5131_1702854cuda3std3__45__cpo6rbeginE:
	.zero		1
	.type		_ZN41_INTERNAL_256cc271_4_k_cu_256e5131_1702854cuda3std6ranges3__45__cpo7advanceE,@object
	.size		_ZN41_INTERNAL_256cc271_4_k_cu_256e5131_1702854cuda3std6ranges3__45__cpo7advanceE,(_ZN41_INTERNAL_256cc271_4_k_cu_256e5131_1702854cuda3std3__47nulloptE - _ZN41_INTERNAL_256cc271_4_k_cu_256e5131_1702854cuda3std6ranges3__45__cpo7advanceE)
_ZN41_INTERNAL_256cc271_4_k_cu_256e5131_1702854cuda3std6ranges3__45__cpo7advanceE:
	.zero		1
	.type		_ZN41_INTERNAL_256cc271_4_k_cu_256e5131_1702854cuda3std3__47nulloptE,@object
	.size		_ZN41_INTERNAL_256cc271_4_k_cu_256e5131_1702854cuda3std3__47nulloptE,(_ZN41_INTERNAL_256cc271_4_k_cu_256e5131_1702854cuda3std6ranges3__45__cpo8distanceE - _ZN41_INTERNAL_256cc271_4_k_cu_256e5131_1702854cuda3std3__47nulloptE)
_ZN41_INTERNAL_256cc271_4_k_cu_256e5131_1702854cuda3std3__47nulloptE:
	.zero		1
	.type		_ZN41_INTERNAL_256cc271_4_k_cu_256e5131_1702854cuda3std6ranges3__45__cpo8distanceE,@object
	.size		_ZN41_INTERNAL_256cc271_4_k_cu_256e5131_1702854cuda3std6ranges3__45__cpo8distanceE,(_ZN41_INTERNAL_256cc271_4_k_cu_256e5131_1702856thrust24THRUST_300001_SM_1000_NS12placeholders3_10E - _ZN41_INTERNAL_256cc271_4_k_cu_256e5131_1702854cuda3std6ranges3__45__cpo8distanceE)
_ZN41_INTERNAL_256cc271_4_k_cu_256e5131_1702854cuda3std6ranges3__45__cpo8distanceE:
	.zero		1
	.type		_ZN41_INTERNAL_256cc271_4_k_cu_256e5131_1702856thrust24THRUST_300001_SM_1000_NS12placeholders3_10E,@object
	.size		_ZN41_INTERNAL_256cc271_4_k_cu_256e5131_1702856thrust24THRUST_300001_SM_1000_NS12placeholders3_10E,(_ZN41_INTERNAL_256cc271_4_k_cu_256e5131_1702854cuda3std3__419piecewise_constructE - _ZN41_INTERNAL_256cc271_4_k_cu_256e5131_1702856thrust24THRUST_300001_SM_1000_NS12placeholders3_10E)
_ZN41_INTERNAL_256cc271_4_k_cu_256e5131_1702856thrust24THRUST_300001_SM_1000_NS12placeholders3_10E:
	.zero		1
	.type		_ZN41_INTERNAL_256cc271_4_k_cu_256e5131_1702854cuda3std3__419piecewise_constructE,@object
	.size		_ZN41_INTERNAL_256cc271_4_k_cu_256e5131_1702854cuda3std3__419piecewise_constructE,(_ZN41_INTERNAL_256cc271_4_k_cu_256e5131_1702854cuda3std6ranges3__45__cpo5cdataE - _ZN41_INTERNAL_256cc271_4_k_cu_256e5131_1702854cuda3std3__419piecewise_constructE)
_ZN41_INTERNAL_256cc271_4_k_cu_256e5131_1702854cuda3std3__419piecewise_constructE:
	.zero		1
	.type		_ZN41_INTERNAL_256cc271_4_k_cu_256e5131_1702854cuda3std6ranges3__45__cpo5cdataE,@object
	.size		_ZN41_INTERNAL_256cc271_4_k_cu_256e5131_1702854cuda3std6ranges3__45__cpo5cdataE,(_ZN41_INTERNAL_256cc271_4_k_cu_256e5131_1702856thrust24THRUST_300001_SM_1000_NS12placeholders2_2E - _ZN41_INTERNAL_256cc271_4_k_cu_256e5131_1702854cuda3std6ranges3__45__cpo5cdataE)
_ZN41_INTERNAL_256cc271_4_k_cu_256e5131_1702854cuda3std6ranges3__45__cpo5cdataE:
	.zero		1
	.type		_ZN41_INTERNAL_256cc271_4_k_cu_256e5131_1702856thrust24THRUST_300001_SM_1000_NS12placeholders2_2E,@object
	.size		_ZN41_INTERNAL_256cc271_4_k_cu_256e5131_1702856thrust24THRUST_300001_SM_1000_NS12placeholders2_2E,(_ZN41_INTERNAL_256cc271_4_k_cu_256e5131_1702854cuda3std3__45__cpo3endE - _ZN41_INTERNAL_256cc271_4_k_cu_256e5131_1702856thrust24THRUST_300001_SM_1000_NS12placeholders2_2E)
_ZN41_INTERNAL_256cc271_4_k_cu_256e5131_1702856thrust24THRUST_300001_SM_1000_NS12placeholders2_2E:
	.zero		1
	.type		_ZN41_INTERNAL_256cc271_4_k_cu_256e5131_1702854cuda3std3__45__cpo3endE,@object
	.size		_ZN41_INTERNAL_256cc271_4_k_cu_256e5131_1702854cuda3std3__45__cpo3endE,(_ZN41_INTERNAL_256cc271_4_k_cu_256e5131_1702854cuda3std6ranges3__45__cpo3endE - _ZN41_INTERNAL_256cc271_4_k_cu_256e5131_1702854cuda3std3__45__cpo3endE)
_ZN41_INTERNAL_256cc271_4_k_cu_256e5131_1702854cuda3std3__45__cpo3endE:
	.zero		1
	.type		_ZN41_INTERNAL_256cc271_4_k_cu_256e5131_1702854cuda3std6ranges3__45__cpo3endE,@object
	.size		_ZN41_INTERNAL_256cc271_4_k_cu_256e5131_1702854cuda3std6ranges3__45__cpo3endE,(_ZN41_INTERNAL_256cc271_4_k_cu_256e5131_1702856thrust24THRUST_300001_SM_1000_NS12placeholders2_6E - _ZN41_INTERNAL_256cc271_4_k_cu_256e5131_1702854cuda3std6ranges3__45__cpo3endE)
_ZN41_INTERNAL_256cc271_4_k_cu_256e5131_1702854cuda3std6ranges3__45__cpo3endE:
	.zero		1
	.type		_ZN41_INTERNAL_256cc271_4_k_cu_256e5131_1702856thrust24THRUST_300001_SM_1000_NS12placeholders2_6E,@object
	.size		_ZN41_INTERNAL_256cc271_4_k_cu_256e5131_1702856thrust24THRUST_300001_SM_1000_NS12placeholders2_6E,(_ZN41_INTERNAL_256cc271_4_k_cu_256e5131_1702854cuda3std3__45__cpo4rendE - _ZN41_INTERNAL_256cc271_4_k_cu_256e5131_1702856thrust24THRUST_300001_SM_1000_NS12placeholders2_6E)
_ZN41_INTERNAL_256cc271_4_k_cu_256e5131_1702856thrust24THRUST_300001_SM_1000_NS12placeholders2_6E:
	.zero		1
	.type		_ZN41_INTERNAL_256cc271_4_k_cu_256e5131_1702854cuda3std3__45__cpo4rendE,@object
	.size		_ZN41_INTERNAL_256cc271_4_k_cu_256e5131_1702854cuda3std3__45__cpo4rendE,(_ZN41_INTERNAL_256cc271_4_k_cu_256e5131_1702854cuda3std6ranges3__45__cpo9iter_swapE - _ZN41_INTERNAL_256cc271_4_k_cu_256e5131_1702854cuda3std3__45__cpo4rendE)
_ZN41_INTERNAL_256cc271_4_k_cu_256e5131_1702854cuda3std3__45__cpo4rendE:
	.zero		1
	.type		_ZN41_INTERNAL_256cc271_4_k_cu_256e5131_1702854cuda3std6ranges3__45__cpo9iter_swapE,@object
	.size		_ZN41_INTERNAL_256cc271_4_k_cu_256e5131_1702854cuda3std6ranges3__45__cpo9iter_swapE,(_ZN41_INTERNAL_256cc271_4_k_cu_256e5131_1702854cuda3std3__48unexpectE - _ZN41_INTERNAL_256cc271_4_k_cu_256e5131_1702854cuda3std6ranges3__45__cpo9iter_swapE)
_ZN41_INTERNAL_256cc271_4_k_cu_256e5131_1702854cuda3std6ranges3__45__cpo9iter_swapE:
	.zero		1
	.type		_ZN41_INTERNAL_256cc271_4_k_cu_256e5131_1702854cuda3std3__48unexpectE,@object
	.size		_ZN41_INTERNAL_256cc271_4_k_cu_256e5131_1702854cuda3std3__48unexpectE,(_ZN41_INTERNAL_256cc271_4_k_cu_256e5131_1702856thrust24THRUST_300001_SM_1000_NS8cuda_cub3parE - _ZN41_INTERNAL_256cc271_4_k_cu_256e5131_1702854cuda3std3__48unexpectE)
_ZN41_INTERNAL_256cc271_4_k_cu_256e5131_1702854cuda3std3__48unexpectE:
	.zero		1
	.type		_ZN41_INTERNAL_256cc271_4_k_cu_256e5131_1702856thrust24THRUST_300001_SM_1000_NS8cuda_cub3parE,@object
	.size		_ZN41_INTERNAL_256cc271_4_k_cu_256e5131_1702856thrust24THRUST_300001_SM_1000_NS8cuda_cub3parE,(_ZN41_INTERNAL_256cc271_4_k_cu_256e5131_1702856thrust24THRUST_300001_SM_1000_NS12placeholders2_4E - _ZN41_INTERNAL_256cc271_4_k_cu_256e5131_1702856thrust24THRUST_300001_SM_1000_NS8cuda_cub3parE)
_ZN41_INTERNAL_256cc271_4_k_cu_256e5131_1702856thrust24THRUST_300001_SM_1000_NS8cuda_cub3parE:
	.zero		1
	.type		_ZN41_INTERNAL_256cc271_4_k_cu_256e5131_1702856thrust24THRUST_300001_SM_1000_NS12placeholders2_4E,@object
	.size		_ZN41_INTERNAL_256cc271_4_k_cu_256e5131_1702856thrust24THRUST_300001_SM_1000_NS12placeholders2_4E,(_ZN41_INTERNAL_256cc271_4_k_cu_256e5131_1702854cuda3std3__45__cpo4cendE - _ZN41_INTERNAL_256cc271_4_k_cu_256e5131_1702856thrust24THRUST_300001_SM_1000_NS12placeholders2_4E)
_ZN41_INTERNAL_256cc271_4_k_cu_256e5131_1702856thrust24THRUST_300001_SM_1000_NS12placeholders2_4E:
	.zero		1
	.type		_ZN41_INTERNAL_256cc271_4_k_cu_256e5131_1702854cuda3std3__45__cpo4cendE,@object
	.size		_ZN41_INTERNAL_256cc271_4_k_cu_256e5131_1702854cuda3std3__45__cpo4cendE,(_ZN41_INTERNAL_256cc271_4_k_cu_256e5131_1702854cuda3std6ranges3__45__cpo4cendE - _ZN41_INTERNAL_256cc271_4_k_cu_256e5131_1702854cuda3std3__45__cpo4cendE)
_ZN41_INTERNAL_256cc271_4_k_cu_256e5131_1702854cuda3std3__45__cpo4cendE:
	.zero		1
	.type		_ZN41_INTERNAL_256cc271_4_k_cu_256e5131_1702854cuda3std6ranges3__45__cpo4cendE,@object
	.size		_ZN41_INTERNAL_256cc271_4_k_cu_256e5131_1702854cuda3std6ranges3__45__cpo4cendE,(_ZN41_INTERNAL_256cc271_4_k_cu_256e5131_1702854cuda3std3__420unreachable_sentinelE - _ZN41_INTERNAL_256cc271_4_k_cu_256e5131_1702854cuda3std6ranges3__45__cpo4cendE)
_ZN41_INTERNAL_256cc271_4_k_cu_256e5131_1702854cuda3std6ranges3__45__cpo4cendE:
	.zero		1
	.type		_ZN41_INTERNAL_256cc271_4_k_cu_256e5131_1702854cuda3std3__420unreachable_sentinelE,@object
	.size		_ZN41_INTERNAL_256cc271_4_k_cu_256e5131_1702854cuda3std3__420unreachable_sentinelE,(_ZN41_INTERNAL_256cc271_4_k_cu_256e5131_1702854cuda3std6ranges3__45__cpo5ssizeE - _ZN41_INTERNAL_256cc271_4_k_cu_256e5131_1702854cuda3std3__420unreachable_sentinelE)
_ZN41_INTERNAL_256cc271_4_k_cu_256e5131_1702854cuda3std3__420unreachable_sentinelE:
	.zero		1
	.type		_ZN41_INTERNAL_256cc271_4_k_cu_256e5131_1702854cuda3std6ranges3__45__cpo5ssizeE,@object
	.size		_ZN41_INTERNAL_256cc271_4_k_cu_256e5131_1702854cuda3std6ranges3__45__cpo5ssizeE,(_ZN41_INTERNAL_256cc271_4_k_cu_256e5131_1702856thrust24THRUST_300001_SM_1000_NS12placeholders2_8E - _ZN41_INTERNAL_256cc271_4_k_cu_256e5131_1702854cuda3std6ranges3__45__cpo5ssizeE)
_ZN41_INTERNAL_256cc271_4_k_cu_256e5131_1702854cuda3std6ranges3__45__cpo5ssizeE:
	.zero		1
	.type		_ZN41_INTERNAL_256cc271_4_k_cu_256e5131_1702856thrust24THRUST_300001_SM_1000_NS12placeholders2_8E,@object
	.size		_ZN41_INTERNAL_256cc271_4_k_cu_256e5131_1702856thrust24THRUST_300001_SM_1000_NS12placeholders2_8E,(_ZN41_INTERNAL_256cc271_4_k_cu_256e5131_1702854cuda3std3__45__cpo5crendE - _ZN41_INTERNAL_256cc271_4_k_cu_256e5131_1702856thrust24THRUST_300001_SM_1000_NS12placeholders2_8E)
_ZN41_INTERNAL_256cc271_4_k_cu_256e5131_1702856thrust24THRUST_300001_SM_1000_NS12placeholders2_8E:
	.zero		1
	.type		_ZN41_INTERNAL_256cc271_4_k_cu_256e5131_1702854cuda3std3__45__cpo5crendE,@object
	.size		_ZN41_INTERNAL_256cc271_4_k_cu_256e5131_1702854cuda3std3__45__cpo5crendE,(_ZN41_INTERNAL_256cc271_4_k_cu_256e5131_1702854cuda3std6ranges3__45__cpo4prevE - _ZN41_INTERNAL_256cc271_4_k_cu_256e5131_1702854cuda3std3__45__cpo5crendE)
_ZN41_INTERNAL_256cc271_4_k_cu_256e5131_1702854cuda3std3__45__cpo5crendE:
	.zero		1
	.type		_ZN41_INTERNAL_256cc271_4_k_cu_256e5131_1702854cuda3std6ranges3__45__cpo4prevE,@object
	.size		_ZN41_INTERNAL_256cc271_4_k_cu_256e5131_1702854cuda3std6ranges3__45__cpo4prevE,(_ZN41_INTERNAL_256cc271_4_k_cu_256e5131_1702854cuda3std6ranges3__45__cpo9iter_moveE - _ZN41_INTERNAL_256cc271_4_k_cu_256e5131_1702854cuda3std6ranges3__45__cpo4prevE)
_ZN41_INTERNAL_256cc271_4_k_cu_256e5131_1702854cuda3std6ranges3__45__cpo4prevE:
	.zero		1
	.type		_ZN41_INTERNAL_256cc271_4_k_cu_256e5131_1702854cuda3std6ranges3__45__cpo9iter_moveE,@object
	.size		_ZN41_INTERNAL_256cc271_4_k_cu_256e5131_1702854cuda3std6ranges3__45__cpo9iter_moveE,(_ZN41_INTERNAL_256cc271_4_k_cu_256e5131_1702856thrust24THRUST_300001_SM_1000_NS6system6detail10sequential3seqE - _ZN41_INTERNAL_256cc271_4_k_cu_256e5131_1702854cuda3std6ranges3__45__cpo9iter_moveE)
_ZN41_INTERNAL_256cc271_4_k_cu_256e5131_1702854cuda3std6ranges3__45__cpo9iter_moveE:
	.zero		1
	.type		_ZN41_INTERNAL_256cc271_4_k_cu_256e5131_1702856thrust24THRUST_300001_SM_1000_NS6system6detail10sequential3seqE,@object
	.size		_ZN41_INTERNAL_256cc271_4_k_cu_256e5131_1702856thrust24THRUST_300001_SM_1000_NS6system6detail10sequential3seqE,(.L_31 - _ZN41_INTERNAL_256cc271_4_k_cu_256e5131_1702856thrust24THRUST_300001_SM_1000_NS6system6detail10sequential3seqE)
_ZN41_INTERNAL_256cc271_4_k_cu_256e5131_1702856thrust24THRUST_300001_SM_1000_NS6system6detail10sequential3seqE:
	.zero		1
.L_31:


//--------------------- .nv.constant0._ZN3cub18CUB_300001_SM_10006detail11EmptyKernelIvEEvv --------------------------
	.section	.nv.constant0._ZN3cub18CUB_300001_SM_10006detail11EmptyKernelIvEEvv,"a",@progbits
	.sectionflags	@""
	.align	4
.nv.constant0._ZN3cub18CUB_300001_SM_10006detail11EmptyKernelIvEEvv:
	.zero		896


//--------------------- SYMBOLS --------------------------

	.type		.nv.reservedSmem.offset0,@object
	.size		.nv.reservedSmem.offset0,0x4
